//
// Generated by NVIDIA NVVM Compiler
//
// Compiler Build ID: CL-36424714
// Cuda compilation tools, release 13.0, V13.0.88
// Based on NVVM 20.0.0
//

.version 9.0
.target sm_100
.address_size 64

	// .globl	_Z6sinVecPdS_i
.func  (.param .align 16 .b8 func_retval0[16]) __internal_trig_reduction_slowpathd
(
	.param .b64 __internal_trig_reduction_slowpathd_param_0
)
;
.global .align 8 .b8 __cudart_i2opi_d[144] = {8, 93, 141, 31, 177, 95, 251, 107, 234, 146, 82, 138, 247, 57, 7, 61, 123, 241, 229, 235, 199, 186, 39, 117, 45, 234, 95, 158, 102, 63, 70, 79, 183, 9, 203, 39, 207, 126, 54, 109, 31, 109, 10, 90, 139, 17, 47, 239, 15, 152, 5, 222, 255, 151, 248, 31, 59, 40, 249, 189, 139, 95, 132, 156, 244, 57, 83, 131, 57, 214, 145, 57, 65, 126, 95, 180, 38, 112, 156, 233, 132, 68, 187, 46, 245, 53, 130, 232, 62, 167, 41, 177, 28, 235, 29, 254, 28, 146, 209, 9, 234, 46, 73, 6, 224, 210, 77, 66, 58, 110, 36, 183, 97, 197, 187, 222, 171, 99, 81, 254, 65, 144, 67, 60, 153, 149, 98, 219, 192, 221, 52, 245, 209, 87, 39, 252, 41, 21, 68, 78, 110, 131, 249, 162};
.global .align 16 .b8 __cudart_sin_cos_coeffs[128] = {70, 210, 176, 44, 241, 229, 90, 190, 146, 227, 172, 105, 227, 29, 199, 62, 161, 98, 219, 25, 160, 1, 42, 191, 24, 8, 17, 17, 17, 17, 129, 63, 84, 85, 85, 85, 85, 85, 197, 191, 0, 0, 0, 0, 0, 0, 0, 0, 0, 0, 0, 0, 0, 0, 0, 0, 100, 129, 253, 32, 131, 255, 168, 189, 40, 133, 239, 193, 167, 238, 33, 62, 217, 230, 6, 142, 79, 126, 146, 190, 233, 188, 221, 25, 160, 1, 250, 62, 71, 93, 193, 22, 108, 193, 86, 191, 81, 85, 85, 85, 85, 85, 165, 63, 0, 0, 0, 0, 0, 0, 224, 191, 0, 0, 0, 0, 0, 0, 240, 63};

.visible .entry _Z6sinVecPdS_i(
	.param .u64 .ptr .align 1 _Z6sinVecPdS_i_param_0,
	.param .u64 .ptr .align 1 _Z6sinVecPdS_i_param_1,
	.param .u32 _Z6sinVecPdS_i_param_2
)
{
	.reg .pred 	%p<6>;
	.reg .b32 	%r<15>;
	.reg .b64 	%rd<13>;
	.reg .b64 	%fd<34>;

	ld.param.u64 	%rd1, [_Z6sinVecPdS_i_param_0];
	ld.param.u64 	%rd2, [_Z6sinVecPdS_i_param_1];
	ld.param.u32 	%r5, [_Z6sinVecPdS_i_param_2];
	mov.u32 	%r6, %ctaid.x;
	mov.u32 	%r7, %ntid.x;
	mov.u32 	%r8, %tid.x;
	mad.lo.s32 	%r1, %r6, %r7, %r8;
	setp.ge.s32 	%p1, %r1, %r5;
	@%p1 bra 	$L__BB0_6;
	cvta.to.global.u64 	%rd3, %rd2;
	mul.wide.s32 	%rd4, %r1, 8;
	add.s64 	%rd5, %rd3, %rd4;
	ld.global.f64 	%fd1, [%rd5];
	abs.f64 	%fd2, %fd1;
	setp.neu.f64 	%p2, %fd2, 0d7FF0000000000000;
	@%p2 bra 	$L__BB0_3;
	mov.f64 	%fd12, 0d0000000000000000;
	mul.rn.f64 	%fd33, %fd1, %fd12;
	mov.b32 	%r14, 0;
	bra.uni 	$L__BB0_5;
$L__BB0_3:
	mul.f64 	%fd7, %fd1, 0d3FE45F306DC9C883;
	cvt.rni.s32.f64 	%r14, %fd7;
	cvt.rn.f64.s32 	%fd8, %r14;
	fma.rn.f64 	%fd9, %fd8, 0dBFF921FB54442D18, %fd1;
	fma.rn.f64 	%fd10, %fd8, 0dBC91A62633145C00, %fd9;
	fma.rn.f64 	%fd33, %fd8, 0dB97B839A252049C0, %fd10;
	setp.ltu.f64 	%p3, %fd2, 0d41E0000000000000;
	@%p3 bra 	$L__BB0_5;
	{ // callseq 0, 0
	.param .b64 param0;
	st.param.f64 	[param0], %fd1;
	.param .align 16 .b8 retval0[16];
	call.uni (retval0), 
	__internal_trig_reduction_slowpathd, 
	(
	param0
	);
	ld.param.f64 	%fd33, [retval0];
	ld.param.b32 	%r14, [retval0+8];
	} // callseq 0
$L__BB0_5:
	shl.b32 	%r11, %r14, 6;
	cvt.u64.u32 	%rd6, %r11;
	and.b64  	%rd7, %rd6, 64;
	mov.u64 	%rd8, __cudart_sin_cos_coeffs;
	add.s64 	%rd9, %rd8, %rd7;
	mul.rn.f64 	%fd13, %fd33, %fd33;
	and.b32  	%r12, %r14, 1;
	setp.eq.b32 	%p4, %r12, 1;
	selp.f64 	%fd14, 0dBDA8FF8320FD8164, 0d3DE5DB65F9785EBA, %p4;
	ld.global.nc.v2.f64 	{%fd15, %fd16}, [%rd9];
	fma.rn.f64 	%fd17, %fd14, %fd13, %fd15;
	fma.rn.f64 	%fd18, %fd17, %fd13, %fd16;
	ld.global.nc.v2.f64 	{%fd19, %fd20}, [%rd9+16];
	fma.rn.f64 	%fd21, %fd18, %fd13, %fd19;
	fma.rn.f64 	%fd22, %fd21, %fd13, %fd20;
	ld.global.nc.v2.f64 	{%fd23, %fd24}, [%rd9+32];
	fma.rn.f64 	%fd25, %fd22, %fd13, %fd23;
	fma.rn.f64 	%fd26, %fd25, %fd13, %fd24;
	fma.rn.f64 	%fd27, %fd26, %fd33, %fd33;
	fma.rn.f64 	%fd28, %fd26, %fd13, 0d3FF0000000000000;
	selp.f64 	%fd29, %fd28, %fd27, %p4;
	and.b32  	%r13, %r14, 2;
	setp.eq.s32 	%p5, %r13, 0;
	mov.f64 	%fd30, 0d0000000000000000;
	sub.f64 	%fd31, %fd30, %fd29;
	selp.f64 	%fd32, %fd29, %fd31, %p5;
	cvta.to.global.u64 	%rd10, %rd1;
	add.s64 	%rd12, %rd10, %rd4;
	st.global.f64 	[%rd12], %fd32;
$L__BB0_6:
	ret;

}
	// .globl	_Z7initVecPdi
.visible .entry _Z7initVecPdi(
	.param .u64 .ptr .align 1 _Z7initVecPdi_param_0,
	.param .u32 _Z7initVecPdi_param_1
)
{
	.reg .pred 	%p<2>;
	.reg .b32 	%r<6>;
	.reg .b64 	%rd<5>;
	.reg .b64 	%fd<3>;

	ld.param.u64 	%rd1, [_Z7initVecPdi_param_0];
	ld.param.u32 	%r2, [_Z7initVecPdi_param_1];
	mov.u32 	%r3, %ctaid.x;
	mov.u32 	%r4, %ntid.x;
	mov.u32 	%r5, %tid.x;
	mad.lo.s32 	%r1, %r3, %r4, %r5;
	setp.ge.s32 	%p1, %r1, %r2;
	@%p1 bra 	$L__BB1_2;
	cvta.to.global.u64 	%rd2, %rd1;
	cvt.rn.f64.s32 	%fd1, %r1;
	mul.f64 	%fd2, %fd1, 0d3FE0C152382D7365;
	mul.wide.s32 	%rd3, %r1, 8;
	add.s64 	%rd4, %rd2, %rd3;
	st.global.f64 	[%rd4], %fd2;
$L__BB1_2:
	ret;

}
.func  (.param .align 16 .b8 func_retval0[16]) __internal_trig_reduction_slowpathd(
	.param .b64 __internal_trig_reduction_slowpathd_param_0
)
{
	.local .align 8 .b8 	__local_depot2[40];
	.reg .b64 	%SP;
	.reg .b64 	%SPL;
	.reg .pred 	%p<10>;
	.reg .b32 	%r<47>;
	.reg .b64 	%rd<74>;
	.reg .b64 	%fd<5>;

	mov.u64 	%SPL, __local_depot2;
	ld.param.f64 	%fd4, [__internal_trig_reduction_slowpathd_param_0];
	add.u64 	%rd1, %SPL, 0;
	{
	.reg .b32 %temp; 
	mov.b64 	{%temp, %r1}, %fd4;
	}
	shr.u32 	%r2, %r1, 20;
	and.b32  	%r3, %r2, 2047;
	setp.eq.s32 	%p1, %r3, 2047;
	mov.b32 	%r46, 0;
	@%p1 bra 	$L__BB2_9;
	add.s32 	%r20, %r3, -1024;
	mov.b64 	%rd20, %fd4;
	shl.b64 	%rd2, %rd20, 11;
	shr.u32 	%r4, %r20, 6;
	sub.s32 	%r45, 15, %r4;
	sub.s32 	%r21, 19, %r4;
	setp.lt.u32 	%p2, %r20, 128;
	selp.b32 	%r6, 18, %r21, %p2;
	setp.ge.s32 	%p3, %r45, %r6;
	mov.b64 	%rd70, 0;
	@%p3 bra 	$L__BB2_4;
	add.s32 	%r23, %r6, %r4;
	neg.s32 	%r43, %r23;
	or.b64  	%rd3, %rd2, -9223372036854775808;
	mov.b64 	%rd70, 0;
	mov.b32 	%r42, 0;
	mov.u64 	%rd25, __cudart_i2opi_d;
	mov.u32 	%r44, %r45;
$L__BB2_3:
	.pragma "nounroll";
	mul.wide.s32 	%rd22, %r42, 8;
	add.s64 	%rd23, %rd1, %rd22;
	mul.wide.s32 	%rd24, %r44, 8;
	add.s64 	%rd26, %rd25, %rd24;
	ld.global.nc.u64 	%rd27, [%rd26];
	{
	.reg .u32 %r0, %r1, %r2, %r3, %alo, %ahi, %blo, %bhi, %clo, %chi;
	mov.b64 	{%alo,%ahi}, %rd27;
	mov.b64 	{%blo,%bhi}, %rd3;
	mov.b64 	{%clo,%chi}, %rd70;
	mad.lo.cc.u32 	%r0, %alo, %blo, %clo;
	madc.hi.cc.u32 	%r1, %alo, %blo, %chi;
	madc.hi.u32 	%r2, %alo, %bhi, 0;
	mad.lo.cc.u32 	%r1, %alo, %bhi, %r1;
	madc.hi.cc.u32 	%r2, %ahi, %blo, %r2;
	madc.hi.u32 	%r3, %ahi, %bhi, 0;
	mad.lo.cc.u32 	%r1, %ahi, %blo, %r1;
	madc.lo.cc.u32 	%r2, %ahi, %bhi, %r2;
	addc.u32 	%r3, %r3, 0;
	mov.b64 	%rd28, {%r0,%r1};
	mov.b64 	%rd70, {%r2,%r3};
	}
	st.local.u64 	[%rd23], %rd28;
	add.s32 	%r44, %r44, 1;
	add.s32 	%r43, %r43, 1;
	add.s32 	%r42, %r42, 1;
	setp.ne.s32 	%p4, %r43, -15;
	mov.u32 	%r45, %r6;
	@%p4 bra 	$L__BB2_3;
$L__BB2_4:
	cvt.s64.s32 	%rd29, %r45;
	cvt.u64.u32 	%rd30, %r4;
	add.s64 	%rd31, %rd30, %rd29;
	shl.b64 	%rd32, %rd31, 3;
	add.s64 	%rd33, %rd1, %rd32;
	st.local.u64 	[%rd33+-120], %rd70;
	and.b32  	%r15, %r2, 63;
	ld.local.u64 	%rd72, [%rd1+16];
	ld.local.u64 	%rd71, [%rd1+24];
	setp.eq.s32 	%p5, %r15, 0;
	@%p5 bra 	$L__BB2_6;
	shl.b64 	%rd34, %rd71, %r15;
	shr.u64 	%rd35, %rd72, 1;
	xor.b32  	%r24, %r15, 63;
	shr.u64 	%rd36, %rd35, %r24;
	or.b64  	%rd71, %rd34, %rd36;
	ld.local.u64 	%rd37, [%rd1+8];
	shl.b64 	%rd38, %rd72, %r15;
	shr.u64 	%rd39, %rd37, 1;
	shr.u64 	%rd40, %rd39, %r24;
	or.b64  	%rd72, %rd38, %rd40;
$L__BB2_6:
	and.b32  	%r25, %r1, -2147483648;
	shr.u64 	%rd41, %rd71, 62;
	cvt.u32.u64 	%r26, %rd41;
	mov.b64 	{%r27, %r28}, %rd71;
	mov.b64 	{%r29, %r30}, %rd72;
	shf.l.wrap.b32 	%r31, %r30, %r27, 2;
	shf.l.wrap.b32 	%r32, %r27, %r28, 2;
	mov.b64 	%rd42, {%r31, %r32};
	shl.b64 	%rd43, %rd72, 2;
	shr.u64 	%rd44, %rd42, 63;
	cvt.u32.u64 	%r33, %rd44;
	add.s32 	%r34, %r33, %r26;
	setp.eq.s32 	%p6, %r25, 0;
	neg.s32 	%r35, %r34;
	selp.b32 	%r46, %r34, %r35, %p6;
	setp.gt.s64 	%p7, %rd42, -1;
	mov.b64 	%rd45, 0;
	{
	.reg .u32 %r0, %r1, %r2, %r3, %a0, %a1, %a2, %a3, %b0, %b1, %b2, %b3;
	mov.b64 	{%a0,%a1}, %rd45;
	mov.b64 	{%a2,%a3}, %rd45;
	mov.b64 	{%b0,%b1}, %rd43;
	mov.b64 	{%b2,%b3}, %rd42;
	sub.cc.u32 	%r0, %a0, %b0;
	subc.cc.u32 	%r1, %a1, %b1;
	subc.cc.u32 	%r2, %a2, %b2;
	subc.u32 	%r3, %a3, %b3;
	mov.b64 	%rd46, {%r0,%r1};
	mov.b64 	%rd47, {%r2,%r3};
	}
	xor.b32  	%r36, %r25, -2147483648;
	selp.b64 	%rd73, %rd42, %rd47, %p7;
	selp.b64 	%rd14, %rd43, %rd46, %p7;
	selp.b32 	%r17, %r25, %r36, %p7;
	clz.b64 	%r37, %rd73;
	cvt.u64.u32 	%rd15, %r37;
	setp.eq.s32 	%p8, %r37, 0;
	@%p8 bra 	$L__BB2_8;
	cvt.u32.u64 	%r38, %rd15;
	and.b32  	%r39, %r38, 63;
	shl.b64 	%rd48, %rd73, %r39;
	shr.u64 	%rd49, %rd14, 1;
	not.b32 	%r40, %r38;
	and.b32  	%r41, %r40, 63;
	shr.u64 	%rd50, %rd49, %r41;
	or.b64  	%rd73, %rd48, %rd50;
$L__BB2_8:
	mov.b64 	%rd51, -3958705157555305931;
	{
	.reg .u32 %r0, %r1, %r2, %r3, %alo, %ahi, %blo, %bhi;
	mov.b64 	{%alo,%ahi}, %rd73;
	mov.b64 	{%blo,%bhi}, %rd51;
	mul.lo.u32 	%r0, %alo, %blo;
	mul.hi.u32 	%r1, %alo, %blo;
	mad.lo.cc.u32 	%r1, %alo, %bhi, %r1;
	madc.hi.u32 	%r2, %alo, %bhi, 0;
	mad.lo.cc.u32 	%r1, %ahi, %blo, %r1;
	madc.hi.cc.u32 	%r2, %ahi, %blo, %r2;
	madc.hi.u32 	%r3, %ahi, %bhi, 0;
	mad.lo.cc.u32 	%r2, %ahi, %bhi, %r2;
	addc.u32 	%r3, %r3, 0;
	mov.b64 	%rd52, {%r0,%r1};
	mov.b64 	%rd53, {%r2,%r3};
	}
	setp.gt.s64 	%p9, %rd53, 0;
	{
	.reg .u32 %r0, %r1, %r2, %r3, %a0, %a1, %a2, %a3, %b0, %b1, %b2, %b3;
	mov.b64 	{%a0,%a1}, %rd52;
	mov.b64 	{%a2,%a3}, %rd53;
	mov.b64 	{%b0,%b1}, %rd52;
	mov.b64 	{%b2,%b3}, %rd53;
	add.cc.u32 	%r0, %a0, %b0;
	addc.cc.u32 	%r1, %a1, %b1;
	addc.cc.u32 	%r2, %a2, %b2;
	addc.u32 	%r3, %a3, %b3;
	mov.b64 	%rd54, {%r0,%r1};
	mov.b64 	%rd55, {%r2,%r3};
	}
	selp.b64 	%rd56, %rd55, %rd53, %p9;
	selp.s64 	%rd57, -1, 0, %p9;
	sub.s64 	%rd58, %rd57, %rd15;
	cvt.u64.u32 	%rd59, %r17;
	shl.b64 	%rd60, %rd59, 32;
	add.s64 	%rd61, %rd56, 1;
	shr.u64 	%rd62, %rd61, 10;
	add.s64 	%rd63, %rd62, 1;
	shr.u64 	%rd64, %rd63, 1;
	shl.b64 	%rd65, %rd58, 52;
	add.s64 	%rd66, %rd65, %rd64;
	add.s64 	%rd67, %rd66, 4602678819172646912;
	or.b64  	%rd68, %rd67, %rd60;
	mov.b64 	%fd4, %rd68;
$L__BB2_9:
	st.param.f64 	[func_retval0], %fd4;
	st.param.b32 	[func_retval0+8], %r46;
	ret;

}


// ===== COMPILED SASS (sm_100) =====

	.target	sm_100

	.elftype	@"ET_EXEC"


//--------------------- .note.nv.tkinfo           --------------------------
	.section	.note.nv.tkinfo,"",@"SHT_NOTE"
	.sectionflags	@"SHF_NOTE_NV_TKINFO"
	.tkinfo
        /*0018*/ 	.word	0x00000002
        /*0030*/ 	.string	""
        /*0030*/ 	.string	"ptxas"
        /*0030*/ 	.string	"Cuda compilation tools, release 13.0, V13.0.88"
        /*0030*/ 	.string	"Build cuda_13.0.r13.0/compiler.36424714_0"
        /*0030*/ 	.string	"-arch sm_100 -m 64 "



//--------------------- .note.nv.cuinfo           --------------------------
	.section	.note.nv.cuinfo,"",@"SHT_NOTE"
	.sectionflags	@"SHF_NOTE_NV_CUINFO"
        /*0018*/ 	.short	0x0002
        /*001a*/ 	.short	0x0064
        /*001c*/ 	.short	0x0082
	.zero		2


//--------------------- .nv.info                  --------------------------
	.section	.nv.info,"",@"SHT_CUDA_INFO"
	.align	4


	//----- nvinfo : EIATTR_REGCOUNT
	.align		4
        /*0000*/ 	.byte	0x04, 0x2f
        /*0002*/ 	.short	(.L_3 - .L_2)
	.align		4
.L_2:
        /*0004*/ 	.word	index@(_Z6sinVecPdS_i)
        /*0008*/ 	.word	0x0000001c


	//----- nvinfo : EIATTR_FRAME_SIZE
	.align		4
.L_3:
        /*000c*/ 	.byte	0x04, 0x11
        /*000e*/ 	.short	(.L_5 - .L_4)
	.align		4
.L_4:
        /*0010*/ 	.word	index@($_Z6sinVecPdS_i$__internal_trig_reduction_slowpathd)
        /*0014*/ 	.word	0x00000028


	//----- nvinfo : EIATTR_FRAME_SIZE
	.align		4
.L_5:
        /*0018*/ 	.byte	0x04, 0x11
        /*001a*/ 	.short	(.L_7 - .L_6)
	.align		4
.L_6:
        /*001c*/ 	.word	index@(_Z6sinVecPdS_i)
        /*0020*/ 	.word	0x00000028


	//----- nvinfo : EIATTR_REGCOUNT
	.align		4
.L_7:
        /*0024*/ 	.byte	0x04, 0x2f
        /*0026*/ 	.short	(.L_9 - .L_8)
	.align		4
.L_8:
        /*0028*/ 	.word	index@(_Z7initVecPdi)
        /*002c*/ 	.word	0x0000000a


	//----- nvinfo : EIATTR_FRAME_SIZE
	.align		4
.L_9:
        /*0030*/ 	.byte	0x04, 0x11
        /*0032*/ 	.short	(.L_11 - .L_10)
	.align		4
.L_10:
        /*0034*/ 	.word	index@(_Z7initVecPdi)
        /*0038*/ 	.word	0x00000000


	//----- nvinfo : EIATTR_MIN_STACK_SIZE
	.align		4
.L_11:
        /*003c*/ 	.byte	0x04, 0x12
        /*003e*/ 	.short	(.L_13 - .L_12)
	.align		4
.L_12:
        /*0040*/ 	.word	index@(_Z7initVecPdi)
        /*0044*/ 	.word	0x00000000


	//----- nvinfo : EIATTR_MIN_STACK_SIZE
	.align		4
.L_13:
        /*0048*/ 	.byte	0x04, 0x12
        /*004a*/ 	.short	(.L_15 - .L_14)
	.align		4
.L_14:
        /*004c*/ 	.word	index@(_Z6sinVecPdS_i)
        /*0050*/ 	.word	0x00000028
.L_15:


//--------------------- .nv.compat                --------------------------
	.section	.nv.compat,"",@"SHT_CUDA_COMPAT_INFO"
	.align	4
        /*0000*/ 	.byte	0x02, 0x09, 0x00, 0x00, 0x02, 0x02, 0x01, 0x00, 0x02, 0x05, 0x05, 0x00, 0x03, 0x07, 0x01, 0x01
        /*0010*/ 	.byte	0x02, 0x03, 0x00, 0x00, 0x02, 0x06, 0x01, 0x00, 0x04, 0x0b, 0x08, 0x00, 0x01, 0x00, 0x00, 0x00
        /*0020*/ 	.byte	0x00, 0x00, 0x00, 0x00


//--------------------- .nv.info._Z7initVecPdi    --------------------------
	.section	.nv.info._Z7initVecPdi,"",@"SHT_CUDA_INFO"
	.sectionflags	@""
	.align	4


	//----- nvinfo : EIATTR_CUDA_API_VERSION
	.align		4
        /*0000*/ 	.byte	0x04, 0x37
        /*0002*/ 	.short	(.L_17 - .L_16)
.L_16:
        /*0004*/ 	.word	0x00000082


	//----- nvinfo : EIATTR_KPARAM_INFO
	.align		4
.L_17:
        /*0008*/ 	.byte	0x04, 0x17
        /*000a*/ 	.short	(.L_19 - .L_18)
.L_18:
        /*000c*/ 	.word	0x00000000
        /*0010*/ 	.short	0x0001
        /*0012*/ 	.short	0x0008
        /*0014*/ 	.byte	0x00, 0xf0, 0x11, 0x00


	//----- nvinfo : EIATTR_KPARAM_INFO
	.align		4
.L_19:
        /*0018*/ 	.byte	0x04, 0x17
        /*001a*/ 	.short	(.L_21 - .L_20)
.L_20:
        /*001c*/ 	.word	0x00000000
        /*0020*/ 	.short	0x0000
        /*0022*/ 	.short	0x0000
        /*0024*/ 	.byte	0x00, 0xf5, 0x21, 0x00


	//----- nvinfo : EIATTR_SPARSE_MMA_MASK
	.align		4
.L_21:
        /*0028*/ 	.byte	0x03, 0x50
        /*002a*/ 	.short	0x0000


	//----- nvinfo : EIATTR_MAXREG_COUNT
	.align		4
        /*002c*/ 	.byte	0x03, 0x1b
        /*002e*/ 	.short	0x00ff


	//----- nvinfo : EIATTR_MERCURY_ISA_VERSION
	.align		4
        /*0030*/ 	.byte	0x03, 0x5f
        /*0032*/ 	.short	0x0101


	//----- nvinfo : EIATTR_VRC_CTA_INIT_COUNT
	.align		4
        /*0034*/ 	.byte	0x02, 0x4a
	.zero		1
	.zero		1


	//----- nvinfo : EIATTR_EXIT_INSTR_OFFSETS
	.align		4
        /*0038*/ 	.byte	0x04, 0x1c
        /*003a*/ 	.short	(.L_23 - .L_22)


	//   ....[0]....
.L_22:
        /*003c*/ 	.word	0x00000070


	//   ....[1]....
        /*0040*/ 	.word	0x00000100


	//----- nvinfo : EIATTR_CBANK_PARAM_SIZE
	.align		4
.L_23:
        /*0044*/ 	.byte	0x03, 0x19
        /*0046*/ 	.short	0x000c


	//----- nvinfo : EIATTR_PARAM_CBANK
	.align		4
        /*0048*/ 	.byte	0x04, 0x0a
        /*004a*/ 	.short	(.L_25 - .L_24)
	.align		4
.L_24:
        /*004c*/ 	.word	index@(.nv.constant0._Z7initVecPdi)
        /*0050*/ 	.short	0x0380
        /*0052*/ 	.short	0x000c


	//----- nvinfo : EIATTR_SW_WAR
	.align		4
.L_25:
        /*0054*/ 	.byte	0x04, 0x36
        /*0056*/ 	.short	(.L_27 - .L_26)
.L_26:
        /*0058*/ 	.word	0x00000008
.L_27:


//--------------------- .nv.info._Z6sinVecPdS_i   --------------------------
	.section	.nv.info._Z6sinVecPdS_i,"",@"SHT_CUDA_INFO"
	.sectionflags	@""
	.align	4


	//----- nvinfo : EIATTR_CUDA_API_VERSION
	.align		4
        /*0000*/ 	.byte	0x04, 0x37
        /*0002*/ 	.short	(.L_29 - .L_28)
.L_28:
        /*0004*/ 	.word	0x00000082


	//----- nvinfo : EIATTR_KPARAM_INFO
	.align		4
.L_29:
        /*0008*/ 	.byte	0x04, 0x17
        /*000a*/ 	.short	(.L_31 - .L_30)
.L_30:
        /*000c*/ 	.word	0x00000000
        /*0010*/ 	.short	0x0002
        /*0012*/ 	.short	0x0010
        /*0014*/ 	.byte	0x00, 0xf0, 0x11, 0x00


	//----- nvinfo : EIATTR_KPARAM_INFO
	.align		4
.L_31:
        /*0018*/ 	.byte	0x04, 0x17
        /*001a*/ 	.short	(.L_33 - .L_32)
.L_32:
        /*001c*/ 	.word	0x00000000
        /*0020*/ 	.short	0x0001
        /*0022*/ 	.short	0x0008
        /*0024*/ 	.byte	0x00, 0xf5, 0x21, 0x00


	//----- nvinfo : EIATTR_KPARAM_INFO
	.align		4
.L_33:
        /*0028*/ 	.byte	0x04, 0x17
        /*002a*/ 	.short	(.L_35 - .L_34)
.L_34:
        /*002c*/ 	.word	0x00000000
        /*0030*/ 	.short	0x0000
        /*0032*/ 	.short	0x0000
        /*0034*/ 	.byte	0x00, 0xf5, 0x21, 0x00


	//----- nvinfo : EIATTR_SPARSE_MMA_MASK
	.align		4
.L_35:
        /*0038*/ 	.byte	0x03, 0x50
        /*003a*/ 	.short	0x0000


	//----- nvinfo : EIATTR_MAXREG_COUNT
	.align		4
        /*003c*/ 	.byte	0x03, 0x1b
        /*003e*/ 	.short	0x00ff


	//----- nvinfo : EIATTR_MERCURY_ISA_VERSION
	.align		4
        /*0040*/ 	.byte	0x03, 0x5f
        /*0042*/ 	.short	0x0101


	//----- nvinfo : EIATTR_VRC_CTA_INIT_COUNT
	.align		4
        /*0044*/ 	.byte	0x02, 0x4a
	.zero		1
	.zero		1


	//----- nvinfo : EIATTR_EXIT_INSTR_OFFSETS
	.align		4
        /*0048*/ 	.byte	0x04, 0x1c
        /*004a*/ 	.short	(.L_37 - .L_36)


	//   ....[0]....
.L_36:
        /*004c*/ 	.word	0x00000080


	//   ....[1]....
        /*0050*/ 	.word	0x00000450


	//----- nvinfo : EIATTR_CRS_STACK_SIZE
	.align		4
.L_37:
        /*0054*/ 	.byte	0x04, 0x1e
        /*0056*/ 	.short	(.L_39 - .L_38)
.L_38:
        /*0058*/ 	.word	0x00000000


	//----- nvinfo : EIATTR_CBANK_PARAM_SIZE
	.align		4
.L_39:
        /*005c*/ 	.byte	0x03, 0x19
        /*005e*/ 	.short	0x0014


	//----- nvinfo : EIATTR_PARAM_CBANK
	.align		4
        /*0060*/ 	.byte	0x04, 0x0a
        /*0062*/ 	.short	(.L_41 - .L_40)
	.align		4
.L_40:
        /*0064*/ 	.word	index@(.nv.constant0._Z6sinVecPdS_i)
        /*0068*/ 	.short	0x0380
        /*006a*/ 	.short	0x0014


	//----- nvinfo : EIATTR_SW_WAR
	.align		4
.L_41:
        /*006c*/ 	.byte	0x04, 0x36
        /*006e*/ 	.short	(.L_43 - .L_42)
.L_42:
        /*0070*/ 	.word	0x00000008
.L_43:


//--------------------- .nv.callgraph             --------------------------
	.section	.nv.callgraph,"",@"SHT_CUDA_CALLGRAPH"
	.align	4
	.sectionentsize	8
	.align		4
        /*0000*/ 	.word	0x00000000
	.align		4
        /*0004*/ 	.word	0xffffffff
	.align		4
        /*0008*/ 	.word	0x00000000
	.align		4
        /*000c*/ 	.word	0xfffffffe
	.align		4
        /*0010*/ 	.word	0x00000000
	.align		4
        /*0014*/ 	.word	0xfffffffd
	.align		4
        /*0018*/ 	.word	0x00000000
	.align		4
        /*001c*/ 	.word	0xfffffffc


//--------------------- .nv.constant4             --------------------------
	.section	.nv.constant4,"a",@progbits
	.align	8
	.align		8
.nv.constant4:
        /*0000*/ 	.dword	__cudart_i2opi_d
	.align		8
        /*0008*/ 	.dword	__cudart_sin_cos_coeffs


//--------------------- .text._Z7initVecPdi       --------------------------
	.section	.text._Z7initVecPdi,"ax",@progbits
	.align	128
        .global         _Z7initVecPdi
        .type           _Z7initVecPdi,@function
        .size           _Z7initVecPdi,(.L_x_12 - _Z7initVecPdi)
        .other          _Z7initVecPdi,@"STO_CUDA_ENTRY STV_DEFAULT"
_Z7initVecPdi:
.text._Z7initVecPdi:
[----:B------:R-:W-:Y:S01]  /*0000*/  LDC R1, c[0x0][0x37c] ;  /* 0x0000df00ff017b82 */ /* 0x000fe20000000800 */
[----:B------:R-:W0:Y:S07]  /*0010*/  S2R R0, SR_TID.X ;  /* 0x0000000000007919 */ /* 0x000e2e0000002100 */
[----:B------:R-:W0:Y:S01]  /*0020*/  S2UR UR4, SR_CTAID.X ;  /* 0x00000000000479c3 */ /* 0x000e220000002500 */
[----:B------:R-:W1:Y:S07]  /*0030*/  LDCU UR5, c[0x0][0x388] ;  /* 0x00007100ff0577ac */ /* 0x000e6e0008000800 */
[----:B------:R-:W0:Y:S02]  /*0040*/  LDC R7, c[0x0][0x360] ;  /* 0x0000d800ff077b82 */ /* 0x000e240000000800 */
[----:B0-----:R-:W-:-:S05]  /*0050*/  IMAD R7, R7, UR4, R0 ;  /* 0x0000000407077c24 */ /* 0x001fca000f8e0200 */
[----:B-1----:R-:W-:-:S13]  /*0060*/  ISETP.GE.AND P0, PT, R7, UR5, PT ;  /* 0x0000000507007c0c */ /* 0x002fda000bf06270 */
[----:B------:R-:W-:Y:S05]  /*0070*/  @P0 EXIT ;  /* 0x000000000000094d */ /* 0x000fea0003800000 */
[----:B------:R-:W0:Y:S01]  /*0080*/  LDC.64 R4, c[0x0][0x380] ;  /* 0x0000e000ff047b82 */ /* 0x000e220000000a00 */
[----:B------:R-:W1:Y:S01]  /*0090*/  I2F.F64 R2, R7 ;  /* 0x0000000700027312 */ /* 0x000e620000201c00 */
[----:B------:R-:W2:Y:S01]  /*00a0*/  LDCU.64 UR4, c[0x0][0x358] ;  /* 0x00006b00ff0477ac */ /* 0x000ea20008000a00 */
[----:B------:R-:W-:Y:S01]  /*00b0*/  UMOV UR6, 0x382d7365 ;  /* 0x382d736500067882 */ /* 0x000fe20000000000 */
[----:B------:R-:W-:Y:S02]  /*00c0*/  UMOV UR7, 0x3fe0c152 ;  /* 0x3fe0c15200077882 */ /* 0x000fe40000000000 */
[----:B-1----:R-:W-:Y:S01]  /*00d0*/  DMUL R2, R2, UR6 ;  /* 0x0000000602027c28 */ /* 0x002fe20008000000 */
[----:B0-----:R-:W-:-:S06]  /*00e0*/  IMAD.WIDE R4, R7, 0x8, R4 ;  /* 0x0000000807047825 */ /* 0x001fcc00078e0204 */
[----:B--2---:R-:W-:Y:S01]  /*00f0*/  STG.E.64 desc[UR4][R4.64], R2 ;  /* 0x0000000204007986 */ /* 0x004fe2000c101b04 */
[----:B------:R-:W-:Y:S05]  /*0100*/  EXIT ;  /* 0x000000000000794d */ /* 0x000fea0003800000 */
.L_x_0:
[----:B------:R-:W-:-:S00]  /*0110*/  BRA `(.L_x_0) ;  /* 0xfffffffc00fc7947 */ /* 0x000fc0000383ffff */
[----:B------:R-:W-:-:S00]  /*0120*/  NOP ;  /* 0x0000000000007918 */ /* 0x000fc00000000000 */
        /* <DEDUP_REMOVED lines=13> */
.L_x_12:


//--------------------- .text._Z6sinVecPdS_i      --------------------------
	.section	.text._Z6sinVecPdS_i,"ax",@progbits
	.align	128
        .global         _Z6sinVecPdS_i
        .type           _Z6sinVecPdS_i,@function
        .size           _Z6sinVecPdS_i,(.L_x_11 - _Z6sinVecPdS_i)
        .other          _Z6sinVecPdS_i,@"STO_CUDA_ENTRY STV_DEFAULT"
_Z6sinVecPdS_i:
.text._Z6sinVecPdS_i:
[----:B------:R-:W0:Y:S01]  /*0000*/  LDC R1, c[0x0][0x37c] ;  /* 0x0000df00ff017b82 */ /* 0x000e220000000800 */
[----:B------:R-:W1:Y:S07]  /*0010*/  S2R R3, SR_TID.X ;  /* 0x0000000000037919 */ /* 0x000e6e0000002100 */
[----:B------:R-:W1:Y:S01]  /*0020*/  S2UR UR4, SR_CTAID.X ;  /* 0x00000000000479c3 */ /* 0x000e620000002500 */
[----:B------:R-:W2:Y:S01]  /*0030*/  LDCU UR5, c[0x0][0x390] ;  /* 0x00007200ff0577ac */ /* 0x000ea20008000800 */
[----:B0-----:R-:W-:-:S06]  /*0040*/  VIADD R1, R1, 0xffffffd8 ;  /* 0xffffffd801017836 */ /* 0x001fcc0000000000 */
[----:B------:R-:W1:Y:S02]  /*0050*/  LDC R10, c[0x0][0x360] ;  /* 0x0000d800ff0a7b82 */ /* 0x000e640000000800 */
[----:B-1----:R-:W-:-:S05]  /*0060*/  IMAD R10, R10, UR4, R3 ;  /* 0x000000040a0a7c24 */ /* 0x002fca000f8e0203 */
[----:B--2---:R-:W-:-:S13]  /*0070*/  ISETP.GE.AND P0, PT, R10, UR5, PT ;  /* 0x000000050a007c0c */ /* 0x004fda000bf06270 */
[----:B------:R-:W-:Y:S05]  /*0080*/  @P0 EXIT ;  /* 0x000000000000094d */ /* 0x000fea0003800000 */
[----:B------:R-:W0:Y:S01]  /*0090*/  LDC.64 R16, c[0x0][0x388] ;  /* 0x0000e200ff107b82 */ /* 0x000e220000000a00 */
[----:B------:R-:W1:Y:S01]  /*00a0*/  LDCU.64 UR4, c[0x0][0x358] ;  /* 0x00006b00ff0477ac */ /* 0x000e620008000a00 */
[----:B0-----:R-:W-:-:S06]  /*00b0*/  IMAD.WIDE R16, R10, 0x8, R16 ;  /* 0x000000080a107825 */ /* 0x001fcc00078e0210 */
[----:B-1----:R-:W2:Y:S01]  /*00c0*/  LDG.E.64 R16, desc[UR4][R16.64] ;  /* 0x0000000410107981 */ /* 0x002ea2000c1e1b00 */
[----:B------:R-:W-:Y:S01]  /*00d0*/  BSSY.RECONVERGENT B0, `(.L_x_1) ;  /* 0x0000017000007945 */ /* 0x000fe20003800200 */
[----:B--2---:R-:W-:-:S14]  /*00e0*/  DSETP.NEU.AND P0, PT, |R16|, +INF , PT ;  /* 0x7ff000001000742a */ /* 0x004fdc0003f0d200 */
[----:B------:R-:W-:Y:S01]  /*00f0*/  @!P0 DMUL R2, RZ, R16 ;  /* 0x00000010ff028228 */ /* 0x000fe20000000000 */
[----:B------:R-:W-:Y:S01]  /*0100*/  @!P0 IMAD.MOV.U32 R0, RZ, RZ, RZ ;  /* 0x000000ffff008224 */ /* 0x000fe200078e00ff */
[----:B------:R-:W-:Y:S09]  /*0110*/  @!P0 BRA `(.L_x_2) ;  /* 0x0000000000488947 */ /* 0x000ff20003800000 */
[----:B------:R-:W-:Y:S01]  /*0120*/  UMOV UR6, 0x6dc9c883 ;  /* 0x6dc9c88300067882 */ /* 0x000fe20000000000 */
[----:B------:R-:W-:Y:S01]  /*0130*/  UMOV UR7, 0x3fe45f30 ;  /* 0x3fe45f3000077882 */ /* 0x000fe20000000000 */
[C---:B------:R-:W-:Y:S02]  /*0140*/  DSETP.GE.AND P0, PT, |R16|.reuse, 2.14748364800000000000e+09, PT ;  /* 0x41e000001000742a */ /* 0x040fe40003f06200 */
[----:B------:R-:W-:Y:S01]  /*0150*/  DMUL R4, R16, UR6 ;  /* 0x0000000610047c28 */ /* 0x000fe20008000000 */
[----:B------:R-:W-:Y:S01]  /*0160*/  UMOV UR6, 0x54442d18 ;  /* 0x54442d1800067882 */ /* 0x000fe20000000000 */
[----:B------:R-:W-:-:S04]  /*0170*/  UMOV UR7, 0x3ff921fb ;  /* 0x3ff921fb00077882 */ /* 0x000fc80000000000 */
[----:B------:R-:W0:Y:S08]  /*0180*/  F2I.F64 R0, R4 ;  /* 0x0000000400007311 */ /* 0x000e300000301100 */
[----:B0-----:R-:W0:Y:S02]  /*0190*/  I2F.F64 R2, R0 ;  /* 0x0000000000027312 */ /* 0x001e240000201c00 */
[----:B0-----:R-:W-:Y:S01]  /*01a0*/  DFMA R6, R2, -UR6, R16 ;  /* 0x8000000602067c2b */ /* 0x001fe20008000010 */
[----:B------:R-:W-:Y:S01]  /*01b0*/  UMOV UR6, 0x33145c00 ;  /* 0x33145c0000067882 */ /* 0x000fe20000000000 */
[----:B------:R-:W-:-:S06]  /*01c0*/  UMOV UR7, 0x3c91a626 ;  /* 0x3c91a62600077882 */ /* 0x000fcc0000000000 */
[----:B------:R-:W-:Y:S01]  /*01d0*/  DFMA R6, R2, -UR6, R6 ;  /* 0x8000000602067c2b */ /* 0x000fe20008000006 */
[----:B------:R-:W-:Y:S01]  /*01e0*/  UMOV UR6, 0x252049c0 ;  /* 0x252049c000067882 */ /* 0x000fe20000000000 */
[----:B------:R-:W-:-:S06]  /*01f0*/  UMOV UR7, 0x397b839a ;  /* 0x397b839a00077882 */ /* 0x000fcc0000000000 */
[----:B------:R-:W-:Y:S01]  /*0200*/  DFMA R2, R2, -UR6, R6 ;  /* 0x8000000602027c2b */ /* 0x000fe20008000006 */
[----:B------:R-:W-:Y:S10]  /*0210*/  @!P0 BRA `(.L_x_2) ;  /* 0x0000000000088947 */ /* 0x000ff40003800000 */
[----:B------:R-:W-:-:S07]  /*0220*/  MOV R12, 0x240 ;  /* 0x00000240000c7802 */ /* 0x000fce0000000f00 */
[----:B------:R-:W-:Y:S05]  /*0230*/  CALL.REL.NOINC `($_Z6sinVecPdS_i$__internal_trig_reduction_slowpathd) ;  /* 0x0000000000887944 */ /* 0x000fea0003c00000 */
.L_x_2:
[----:B------:R-:W-:Y:S05]  /*0240*/  BSYNC.RECONVERGENT B0 ;  /* 0x0000000000007941 */ /* 0x000fea0003800200 */
.L_x_1:
[----:B------:R-:W0:Y:S01]  /*0250*/  LDCU.64 UR6, c[0x4][0x8] ;  /* 0x01000100ff0677ac */ /* 0x000e220008000a00 */
[----:B------:R-:W-:-:S05]  /*0260*/  IMAD.SHL.U32 R4, R0, 0x40, RZ ;  /* 0x0000004000047824 */ /* 0x000fca00078e00ff */
[----:B------:R-:W-:-:S04]  /*0270*/  LOP3.LUT R4, R4, 0x40, RZ, 0xc0, !PT ;  /* 0x0000004004047812 */ /* 0x000fc800078ec0ff */
[----:B0-----:R-:W-:-:S05]  /*0280*/  IADD3 R20, P0, PT, R4, UR6, RZ ;  /* 0x0000000604147c10 */ /* 0x001fca000ff1e0ff */
[----:B------:R-:W-:-:S05]  /*0290*/  IMAD.X R21, RZ, RZ, UR7, P0 ;  /* 0x00000007ff157e24 */ /* 0x000fca00080e06ff */
[----:B------:R-:W2:Y:S04]  /*02a0*/  LDG.E.128.CONSTANT R16, desc[UR4][R20.64] ;  /* 0x0000000414107981 */ /* 0x000ea8000c1e9d00 */
[----:B------:R-:W3:Y:S04]  /*02b0*/  LDG.E.128.CONSTANT R12, desc[UR4][R20.64+0x10] ;  /* 0x00001004140c7981 */ /* 0x000ee8000c1e9d00 */
[----:B------:R-:W4:Y:S01]  /*02c0*/  LDG.E.128.CONSTANT R4, desc[UR4][R20.64+0x20] ;  /* 0x0000200414047981 */ /* 0x000f22000c1e9d00 */
[----:B------:R-:W-:Y:S01]  /*02d0*/  LOP3.LUT R8, R0, 0x1, RZ, 0xc0, !PT ;  /* 0x0000000100087812 */ /* 0x000fe200078ec0ff */
[----:B------:R-:W-:-:S02]  /*02e0*/  IMAD.MOV.U32 R22, RZ, RZ, 0x20fd8164 ;  /* 0x20fd8164ff167424 */ /* 0x000fc400078e00ff */
[----:B------:R-:W-:Y:S01]  /*02f0*/  IMAD.MOV.U32 R11, RZ, RZ, 0x3da8ff83 ;  /* 0x3da8ff83ff0b7424 */ /* 0x000fe200078e00ff */
[----:B------:R-:W-:Y:S01]  /*0300*/  ISETP.NE.U32.AND P0, PT, R8, 0x1, PT ;  /* 0x000000010800780c */ /* 0x000fe20003f05070 */
[----:B------:R-:W-:-:S03]  /*0310*/  DMUL R8, R2, R2 ;  /* 0x0000000202087228 */ /* 0x000fc60000000000 */
[----:B------:R-:W-:Y:S02]  /*0320*/  FSEL R22, R22, -8.06006814911005101289e+34, !P0 ;  /* 0xf9785eba16167808 */ /* 0x000fe40004000000 */
[----:B------:R-:W-:-:S06]  /*0330*/  FSEL R23, -R11, 0.11223486810922622681, !P0 ;  /* 0x3de5db650b177808 */ /* 0x000fcc0004000100 */
[----:B--2---:R-:W-:-:S08]  /*0340*/  DFMA R16, R8, R22, R16 ;  /* 0x000000160810722b */ /* 0x004fd00000000010 */
[----:B------:R-:W-:-:S08]  /*0350*/  DFMA R16, R8, R16, R18 ;  /* 0x000000100810722b */ /* 0x000fd00000000012 */
[----:B---3--:R-:W-:-:S08]  /*0360*/  DFMA R12, R8, R16, R12 ;  /* 0x00000010080c722b */ /* 0x008fd0000000000c */
[----:B------:R-:W-:-:S08]  /*0370*/  DFMA R12, R8, R12, R14 ;  /* 0x0000000c080c722b */ /* 0x000fd0000000000e */
[----:B----4-:R-:W-:-:S08]  /*0380*/  DFMA R4, R8, R12, R4 ;  /* 0x0000000c0804722b */ /* 0x010fd00000000004 */
[----:B------:R-:W-:Y:S01]  /*0390*/  DFMA R4, R8, R4, R6 ;  /* 0x000000040804722b */ /* 0x000fe20000000006 */
[----:B------:R-:W0:Y:S07]  /*03a0*/  LDC.64 R6, c[0x0][0x380] ;  /* 0x0000e000ff067b82 */ /* 0x000e2e0000000a00 */
[----:B------:R-:W-:Y:S02]  /*03b0*/  DFMA R2, R4, R2, R2 ;  /* 0x000000020402722b */ /* 0x000fe40000000002 */
[----:B------:R-:W-:-:S10]  /*03c0*/  DFMA R4, R8, R4, 1 ;  /* 0x3ff000000804742b */ /* 0x000fd40000000004 */
[----:B------:R-:W-:Y:S02]  /*03d0*/  FSEL R4, R4, R2, !P0 ;  /* 0x0000000204047208 */ /* 0x000fe40004000000 */
[----:B------:R-:W-:Y:S02]  /*03e0*/  FSEL R5, R5, R3, !P0 ;  /* 0x0000000305057208 */ /* 0x000fe40004000000 */
[----:B------:R-:W-:Y:S01]  /*03f0*/  LOP3.LUT P0, RZ, R0, 0x2, RZ, 0xc0, !PT ;  /* 0x0000000200ff7812 */ /* 0x000fe2000780c0ff */
[----:B0-----:R-:W-:-:S03]  /*0400*/  IMAD.WIDE R10, R10, 0x8, R6 ;  /* 0x000000080a0a7825 */ /* 0x001fc600078e0206 */
[----:B------:R-:W-:-:S10]  /*0410*/  DADD R2, RZ, -R4 ;  /* 0x00000000ff027229 */ /* 0x000fd40000000804 */
[----:B------:R-:W-:Y:S02]  /*0420*/  FSEL R2, R4, R2, !P0 ;  /* 0x0000000204027208 */ /* 0x000fe40004000000 */
[----:B------:R-:W-:-:S05]  /*0430*/  FSEL R3, R5, R3, !P0 ;  /* 0x0000000305037208 */ /* 0x000fca0004000000 */
[----:B------:R-:W-:Y:S01]  /*0440*/  STG.E.64 desc[UR4][R10.64], R2 ;  /* 0x000000020a007986 */ /* 0x000fe2000c101b04 */
[----:B------:R-:W-:Y:S05]  /*0450*/  EXIT ;  /* 0x000000000000794d */ /* 0x000fea0003800000 */
        .type           $_Z6sinVecPdS_i$__internal_trig_reduction_slowpathd,@function
        .size           $_Z6sinVecPdS_i$__internal_trig_reduction_slowpathd,(.L_x_11 - $_Z6sinVecPdS_i$__internal_trig_reduction_slowpathd)
$_Z6sinVecPdS_i$__internal_trig_reduction_slowpathd:
[--C-:B------:R-:W-:Y:S01]  /*0460*/  SHF.R.U32.HI R6, RZ, 0x14, R17.reuse ;  /* 0x00000014ff067819 */ /* 0x100fe20000011611 */
[----:B------:R-:W-:Y:S02]  /*0470*/  IMAD.MOV.U32 R11, RZ, RZ, R16 ;  /* 0x000000ffff0b7224 */ /* 0x000fe400078e0010 */
[----:B------:R-:W-:Y:S01]  /*0480*/  IMAD.MOV.U32 R14, RZ, RZ, R17 ;  /* 0x000000ffff0e7224 */ /* 0x000fe200078e0011 */
[----:B------:R-:W-:Y:S01]  /*0490*/  LOP3.LUT R0, R6, 0x7ff, RZ, 0xc0, !PT ;  /* 0x000007ff06007812 */ /* 0x000fe200078ec0ff */
[----:B------:R-:W-:-:S03]  /*04a0*/  IMAD.MOV.U32 R4, RZ, RZ, RZ ;  /* 0x000000ffff047224 */ /* 0x000fc600078e00ff */
[----:B------:R-:W-:-:S13]  /*04b0*/  ISETP.NE.AND P0, PT, R0, 0x7ff, PT ;  /* 0x000007ff0000780c */ /* 0x000fda0003f05270 */
[----:B------:R-:W-:Y:S05]  /*04c0*/  @!P0 BRA `(.L_x_3) ;  /* 0x0000000800488947 */ /* 0x000fea0003800000 */
[----:B------:R-:W-:Y:S01]  /*04d0*/  VIADD R0, R0, 0xfffffc00 ;  /* 0xfffffc0000007836 */ /* 0x000fe20000000000 */
[----:B------:R-:W-:Y:S01]  /*04e0*/  BSSY.RECONVERGENT B1, `(.L_x_4) ;  /* 0x000002f000017945 */ /* 0x000fe20003800200 */
[----:B------:R-:W-:-:S03]  /*04f0*/  CS2R R18, SRZ ;  /* 0x0000000000127805 */ /* 0x000fc6000001ff00 */
[----:B------:R-:W-:Y:S02]  /*0500*/  SHF.R.U32.HI R7, RZ, 0x6, R0 ;  /* 0x00000006ff077819 */ /* 0x000fe40000011600 */
[----:B------:R-:W-:Y:S02]  /*0510*/  ISETP.GE.U32.AND P0, PT, R0, 0x80, PT ;  /* 0x000000800000780c */ /* 0x000fe40003f06070 */
[C---:B------:R-:W-:Y:S02]  /*0520*/  IADD3 R0, PT, PT, -R7.reuse, 0x13, RZ ;  /* 0x0000001307007810 */ /* 0x040fe40007ffe1ff */
[----:B------:R-:W-:Y:S02]  /*0530*/  IADD3 R21, PT, PT, -R7, 0xf, RZ ;  /* 0x0000000f07157810 */ /* 0x000fe40007ffe1ff */
[----:B------:R-:W-:-:S04]  /*0540*/  SEL R0, R0, 0x12, P0 ;  /* 0x0000001200007807 */ /* 0x000fc80000000000 */
[----:B------:R-:W-:-:S13]  /*0550*/  ISETP.GE.AND P0, PT, R21, R0, PT ;  /* 0x000000001500720c */ /* 0x000fda0003f06270 */
[----:B------:R-:W-:Y:S05]  /*0560*/  @P0 BRA `(.L_x_5) ;  /* 0x0000000000980947 */ /* 0x000fea0003800000 */
[----:B------:R-:W0:Y:S01]  /*0570*/  LDC.64 R8, c[0x0][0x358] ;  /* 0x0000d600ff087b82 */ /* 0x000e220000000a00 */
[C---:B------:R-:W-:Y:S01]  /*0580*/  SHF.L.U64.HI R13, R11.reuse, 0xb, R14 ;  /* 0x0000000b0b0d7819 */ /* 0x040fe2000001020e */
[----:B------:R-:W-:Y:S01]  /*0590*/  BSSY.RECONVERGENT B2, `(.L_x_6) ;  /* 0x0000022000027945 */ /* 0x000fe20003800200 */
[----:B------:R-:W-:Y:S01]  /*05a0*/  IMAD.SHL.U32 R11, R11, 0x800, RZ ;  /* 0x000008000b0b7824 */ /* 0x000fe200078e00ff */
[----:B------:R-:W-:Y:S01]  /*05b0*/  IADD3 R15, PT, PT, RZ, -R7, -R0 ;  /* 0x80000007ff0f7210 */ /* 0x000fe20007ffe800 */
[----:B------:R-:W-:Y:S01]  /*05c0*/  IMAD.MOV.U32 R14, RZ, RZ, RZ ;  /* 0x000000ffff0e7224 */ /* 0x000fe200078e00ff */
[----:B------:R-:W-:Y:S02]  /*05d0*/  CS2R R18, SRZ ;  /* 0x0000000000127805 */ /* 0x000fe4000001ff00 */
[----:B------:R-:W-:Y:S01]  /*05e0*/  LOP3.LUT R13, R13, 0x80000000, RZ, 0xfc, !PT ;  /* 0x800000000d0d7812 */ /* 0x000fe200078efcff */
[----:B------:R-:W1:Y:S06]  /*05f0*/  LDC.64 R2, c[0x4][RZ] ;  /* 0x01000000ff027b82 */ /* 0x000e6c0000000a00 */
.L_x_7:
[----:B0-----:R-:W-:Y:S01]  /*0600*/  R2UR UR6, R8 ;  /* 0x00000000080672ca */ /* 0x001fe200000e0000 */
[----:B-1----:R-:W-:Y:S01]  /*0610*/  IMAD.WIDE R4, R21, 0x8, R2 ;  /* 0x0000000815047825 */ /* 0x002fe200078e0202 */
[----:B------:R-:W-:-:S13]  /*0620*/  R2UR UR7, R9 ;  /* 0x00000000090772ca */ /* 0x000fda00000e0000 */
[----:B------:R-:W2:Y:S01]  /*0630*/  LDG.E.64.CONSTANT R4, desc[UR6][R4.64] ;  /* 0x0000000604047981 */ /* 0x000ea2000c1e9b00 */
[----:B------:R-:W-:Y:S02]  /*0640*/  VIADD R15, R15, 0x1 ;  /* 0x000000010f0f7836 */ /* 0x000fe40000000000 */
[----:B------:R-:W-:Y:S02]  /*0650*/  VIADD R21, R21, 0x1 ;  /* 0x0000000115157836 */ /* 0x000fe40000000000 */
[----:B--2---:R-:W-:-:S04]  /*0660*/  IMAD.WIDE.U32 R18, P2, R4, R11, R18 ;  /* 0x0000000b04127225 */ /* 0x004fc80007840012 */
[----:B------:R-:W-:Y:S02]  /*0670*/  IMAD R23, R4, R13, RZ ;  /* 0x0000000d04177224 */ /* 0x000fe400078e02ff */
[CC--:B------:R-:W-:Y:S02]  /*0680*/  IMAD R16, R5.reuse, R11.reuse, RZ ;  /* 0x0000000b05107224 */ /* 0x0c0fe400078e02ff */
[----:B------:R-:W-:Y:S01]  /*0690*/  IMAD.HI.U32 R25, R5, R11, RZ ;  /* 0x0000000b05197227 */ /* 0x000fe200078e00ff */
[----:B------:R-:W-:-:S03]  /*06a0*/  IADD3 R19, P0, PT, R23, R19, RZ ;  /* 0x0000001317137210 */ /* 0x000fc60007f1e0ff */
[----:B------:R-:W-:Y:S01]  /*06b0*/  IMAD R23, R14, 0x8, R1 ;  /* 0x000000080e177824 */ /* 0x000fe200078e0201 */
[----:B------:R-:W-:Y:S01]  /*06c0*/  IADD3 R19, P1, PT, R16, R19, RZ ;  /* 0x0000001310137210 */ /* 0x000fe20007f3e0ff */
[----:B------:R-:W-:-:S04]  /*06d0*/  IMAD.HI.U32 R16, R4, R13, RZ ;  /* 0x0000000d04107227 */ /* 0x000fc800078e00ff */
[----:B------:R-:W-:Y:S01]  /*06e0*/  IMAD.X R4, RZ, RZ, R16, P2 ;  /* 0x000000ffff047224 */ /* 0x000fe200010e0610 */
[----:B------:R0:W-:Y:S01]  /*06f0*/  STL.64 [R23], R18 ;  /* 0x0000001217007387 */ /* 0x0001e20000100a00 */
[----:B------:R-:W-:-:S03]  /*0700*/  IMAD.HI.U32 R16, R5, R13, RZ ;  /* 0x0000000d05107227 */ /* 0x000fc600078e00ff */
[----:B------:R-:W-:Y:S01]  /*0710*/  IADD3.X R4, P0, PT, R25, R4, RZ, P0, !PT ;  /* 0x0000000419047210 */ /* 0x000fe2000071e4ff */
[----:B------:R-:W-:Y:S02]  /*0720*/  IMAD R5, R5, R13, RZ ;  /* 0x0000000d05057224 */ /* 0x000fe400078e02ff */
[----:B------:R-:W-:-:S03]  /*0730*/  VIADD R14, R14, 0x1 ;  /* 0x000000010e0e7836 */ /* 0x000fc60000000000 */
[----:B------:R-:W-:Y:S01]  /*0740*/  IADD3.X R5, P1, PT, R5, R4, RZ, P1, !PT ;  /* 0x0000000405057210 */ /* 0x000fe20000f3e4ff */
[----:B------:R-:W-:Y:S01]  /*0750*/  IMAD.X R4, RZ, RZ, R16, P0 ;  /* 0x000000ffff047224 */ /* 0x000fe200000e0610 */
[----:B------:R-:W-:-:S03]  /*0760*/  ISETP.NE.AND P0, PT, R15, -0xf, PT ;  /* 0xfffffff10f00780c */ /* 0x000fc60003f05270 */
[----:B------:R-:W-:Y:S02]  /*0770*/  IMAD.X R4, RZ, RZ, R4, P1 ;  /* 0x000000ffff047224 */ /* 0x000fe400008e0604 */
[----:B0-----:R-:W-:Y:S02]  /*0780*/  IMAD.MOV.U32 R18, RZ, RZ, R5 ;  /* 0x000000ffff127224 */ /* 0x001fe400078e0005 */
[----:B------:R-:W-:-:S06]  /*0790*/  IMAD.MOV.U32 R19, RZ, RZ, R4 ;  /* 0x000000ffff137224 */ /* 0x000fcc00078e0004 */
[----:B------:R-:W-:Y:S05]  /*07a0*/  @P0 BRA `(.L_x_7) ;  /* 0xfffffffc00940947 */ /* 0x000fea000383ffff */
[----:B------:R-:W-:Y:S05]  /*07b0*/  BSYNC.RECONVERGENT B2 ;  /* 0x0000000000027941 */ /* 0x000fea0003800200 */
.L_x_6:
[----:B------:R-:W-:-:S07]  /*07c0*/  IMAD.MOV.U32 R21, RZ, RZ, R0 ;  /* 0x000000ffff157224 */ /* 0x000fce00078e0000 */
.L_x_5:
[----:B------:R-:W-:Y:S05]  /*07d0*/  BSYNC.RECONVERGENT B1 ;  /* 0x0000000000017941 */ /* 0x000fea0003800200 */
.L_x_4:
[----:B------:R-:W-:Y:S01]  /*07e0*/  LOP3.LUT P0, R23, R6, 0x3f, RZ, 0xc0, !PT ;  /* 0x0000003f06177812 */ /* 0x000fe2000780c0ff */
[----:B------:R-:W-:-:S04]  /*07f0*/  IMAD.IADD R0, R7, 0x1, R21 ;  /* 0x0000000107007824 */ /* 0x000fc800078e0215 */
[----:B------:R-:W-:-:S05]  /*0800*/  IMAD.U32 R21, R0, 0x8, R1 ;  /* 0x0000000800157824 */ /* 0x000fca00078e0001 */
[----:B------:R0:W-:Y:S04]  /*0810*/  STL.64 [R21+-0x78], R18 ;  /* 0xffff881215007387 */ /* 0x0001e80000100a00 */
[----:B------:R-:W2:Y:S04]  /*0820*/  @P0 LDL.64 R8, [R1+0x8] ;  /* 0x0000080001080983 */ /* 0x000ea80000100a00 */
[----:B------:R-:W3:Y:S04]  /*0830*/  LDL.64 R2, [R1+0x10] ;  /* 0x0000100001027983 */ /* 0x000ee80000100a00 */
[----:B------:R-:W4:Y:S01]  /*0840*/  LDL.64 R4, [R1+0x18] ;  /* 0x0000180001047983 */ /* 0x000f220000100a00 */
[----:B------:R-:W-:Y:S01]  /*0850*/  @P0 LOP3.LUT R0, R6, 0x3f, RZ, 0xc, !PT ;  /* 0x0000003f06000812 */ /* 0x000fe200078e0cff */
[----:B------:R-:W-:Y:S01]  /*0860*/  BSSY.RECONVERGENT B1, `(.L_x_8) ;  /* 0x0000034000017945 */ /* 0x000fe20003800200 */
[----:B--2---:R-:W-:-:S02]  /*0870*/  @P0 SHF.R.U64 R7, R8, 0x1, R9 ;  /* 0x0000000108070819 */ /* 0x004fc40000001209 */
[----:B------:R-:W-:Y:S02]  /*0880*/  @P0 SHF.R.U32.HI R9, RZ, 0x1, R9 ;  /* 0x00000001ff090819 */ /* 0x000fe40000011609 */
[CC--:B---3--:R-:W-:Y:S02]  /*0890*/  @P0 SHF.L.U32 R11, R2.reuse, R23.reuse, RZ ;  /* 0x00000017020b0219 */ /* 0x0c8fe400000006ff */
[----:B------:R-:W-:Y:S02]  /*08a0*/  @P0 SHF.R.U64 R6, R7, R0, R9 ;  /* 0x0000000007060219 */ /* 0x000fe40000001209 */
[--C-:B------:R-:W-:Y:S02]  /*08b0*/  @P0 SHF.R.U32.HI R15, RZ, 0x1, R3.reuse ;  /* 0x00000001ff0f0819 */ /* 0x100fe40000011603 */
[C-C-:B------:R-:W-:Y:S02]  /*08c0*/  @P0 SHF.R.U64 R13, R2.reuse, 0x1, R3.reuse ;  /* 0x00000001020d0819 */ /* 0x140fe40000001203 */
[----:B------:R-:W-:-:S02]  /*08d0*/  @P0 SHF.L.U64.HI R8, R2, R23, R3 ;  /* 0x0000001702080219 */ /* 0x000fc40000010203 */
[----:B------:R-:W-:Y:S02]  /*08e0*/  @P0 SHF.R.U32.HI R7, RZ, R0, R9 ;  /* 0x00000000ff070219 */ /* 0x000fe40000011609 */
[----:B------:R-:W-:Y:S02]  /*08f0*/  @P0 LOP3.LUT R2, R11, R6, RZ, 0xfc, !PT ;  /* 0x000000060b020212 */ /* 0x000fe400078efcff */
[----:B----4-:R-:W-:Y:S02]  /*0900*/  @P0 SHF.L.U32 R9, R4, R23, RZ ;  /* 0x0000001704090219 */ /* 0x010fe400000006ff */
[----:B------:R-:W-:Y:S02]  /*0910*/  @P0 SHF.R.U64 R14, R13, R0, R15 ;  /* 0x000000000d0e0219 */ /* 0x000fe4000000120f */
[----:B------:R-:W-:Y:S01]  /*0920*/  @P0 LOP3.LUT R3, R8, R7, RZ, 0xfc, !PT ;  /* 0x0000000708030212 */ /* 0x000fe200078efcff */
[----:B------:R-:W-:Y:S01]  /*0930*/  IMAD.SHL.U32 R8, R2, 0x4, RZ ;  /* 0x0000000402087824 */ /* 0x000fe200078e00ff */
[----:B------:R-:W-:-:S02]  /*0940*/  @P0 SHF.L.U64.HI R23, R4, R23, R5 ;  /* 0x0000001704170219 */ /* 0x000fc40000010205 */
[----:B------:R-:W-:Y:S02]  /*0950*/  @P0 LOP3.LUT R4, R9, R14, RZ, 0xfc, !PT ;  /* 0x0000000e09040212 */ /* 0x000fe400078efcff */
[----:B------:R-:W-:Y:S02]  /*0960*/  @P0 SHF.R.U32.HI R0, RZ, R0, R15 ;  /* 0x00000000ff000219 */ /* 0x000fe4000001160f */
[----:B------:R-:W-:Y:S02]  /*0970*/  SHF.L.U64.HI R9, R2, 0x2, R3 ;  /* 0x0000000202097819 */ /* 0x000fe40000010203 */
[----:B------:R-:W-:Y:S02]  /*0980*/  @P0 LOP3.LUT R5, R23, R0, RZ, 0xfc, !PT ;  /* 0x0000000017050212 */ /* 0x000fe400078efcff */
[----:B------:R-:W-:Y:S02]  /*0990*/  SHF.L.W.U32.HI R3, R3, 0x2, R4 ;  /* 0x0000000203037819 */ /* 0x000fe40000010e04 */
[----:B------:R-:W-:-:S02]  /*09a0*/  IADD3 RZ, P0, PT, RZ, -R8, RZ ;  /* 0x80000008ffff7210 */ /* 0x000fc40007f1e0ff */
[----:B------:R-:W-:Y:S02]  /*09b0*/  LOP3.LUT R0, RZ, R9, RZ, 0x33, !PT ;  /* 0x00000009ff007212 */ /* 0x000fe400078e33ff */
[----:B------:R-:W-:Y:S02]  /*09c0*/  SHF.L.W.U32.HI R4, R4, 0x2, R5 ;  /* 0x0000000204047819 */ /* 0x000fe40000010e05 */
[----:B------:R-:W-:Y:S02]  /*09d0*/  LOP3.LUT R2, RZ, R3, RZ, 0x33, !PT ;  /* 0x00000003ff027212 */ /* 0x000fe400078e33ff */
[----:B------:R-:W-:Y:S02]  /*09e0*/  IADD3.X R6, P0, PT, RZ, R0, RZ, P0, !PT ;  /* 0x00000000ff067210 */ /* 0x000fe4000071e4ff */
[----:B------:R-:W-:Y:S02]  /*09f0*/  LOP3.LUT R7, RZ, R4, RZ, 0x33, !PT ;  /* 0x00000004ff077212 */ /* 0x000fe400078e33ff */
[----:B------:R-:W-:-:S02]  /*0a00*/  IADD3.X R0, P1, PT, RZ, R2, RZ, P0, !PT ;  /* 0x00000002ff007210 */ /* 0x000fc4000073e4ff */
[----:B------:R-:W-:-:S03]  /*0a10*/  ISETP.GT.U32.AND P2, PT, R3, -0x1, PT ;  /* 0xffffffff0300780c */ /* 0x000fc60003f44070 */
[----:B------:R-:W-:Y:S01]  /*0a20*/  IMAD.X R7, RZ, RZ, R7, P1 ;  /* 0x000000ffff077224 */ /* 0x000fe200008e0607 */
[----:B------:R-:W-:-:S04]  /*0a30*/  ISETP.GT.AND.EX P0, PT, R4, -0x1, PT, P2 ;  /* 0xffffffff0400780c */ /* 0x000fc80003f04320 */
[----:B------:R-:W-:Y:S02]  /*0a40*/  SEL R2, R4, R7, P0 ;  /* 0x0000000704027207 */ /* 0x000fe40000000000 */
[----:B------:R-:W-:Y:S02]  /*0a50*/  SEL R13, R3, R0, P0 ;  /* 0x00000000030d7207 */ /* 0x000fe40000000000 */
[----:B------:R-:W-:Y:S02]  /*0a60*/  ISETP.NE.U32.AND P1, PT, R2, RZ, PT ;  /* 0x000000ff0200720c */ /* 0x000fe40003f25070 */
[----:B------:R-:W-:Y:S02]  /*0a70*/  SEL R9, R9, R6, P0 ;  /* 0x0000000609097207 */ /* 0x000fe40000000000 */
[----:B------:R-:W-:Y:S01]  /*0a80*/  SEL R3, R13, R2, !P1 ;  /* 0x000000020d037207 */ /* 0x000fe20004800000 */
[----:B------:R-:W-:-:S05]  /*0a90*/  @!P0 IMAD.MOV R8, RZ, RZ, -R8 ;  /* 0x000000ffff088224 */ /* 0x000fca00078e0a08 */
[----:B------:R-:W1:Y:S02]  /*0aa0*/  FLO.U32 R3, R3 ;  /* 0x0000000300037300 */ /* 0x000e6400000e0000 */
[C---:B-1----:R-:W-:Y:S02]  /*0ab0*/  IADD3 R7, PT, PT, -R3.reuse, 0x1f, RZ ;  /* 0x0000001f03077810 */ /* 0x042fe40007ffe1ff */
[----:B------:R-:W-:-:S03]  /*0ac0*/  IADD3 R0, PT, PT, -R3, 0x3f, RZ ;  /* 0x0000003f03007810 */ /* 0x000fc60007ffe1ff */
[----:B------:R-:W-:-:S05]  /*0ad0*/  @P1 IMAD.MOV R0, RZ, RZ, R7 ;  /* 0x000000ffff001224 */ /* 0x000fca00078e0207 */
[----:B------:R-:W-:-:S13]  /*0ae0*/  ISETP.NE.AND P1, PT, R0, RZ, PT ;  /* 0x000000ff0000720c */ /* 0x000fda0003f25270 */
[----:B0-----:R-:W-:Y:S05]  /*0af0*/  @!P1 BRA `(.L_x_9) ;  /* 0x0000000000289947 */ /* 0x001fea0003800000 */
[--C-:B------:R-:W-:Y:S02]  /*0b00*/  SHF.R.U64 R7, R8, 0x1, R9.reuse ;  /* 0x0000000108077819 */ /* 0x100fe40000001209 */
[C---:B------:R-:W-:Y:S02]  /*0b10*/  LOP3.LUT R3, R0.reuse, 0x3f, RZ, 0xc0, !PT ;  /* 0x0000003f00037812 */ /* 0x040fe400078ec0ff */
[----:B------:R-:W-:Y:S02]  /*0b20*/  SHF.R.U32.HI R9, RZ, 0x1, R9 ;  /* 0x00000001ff097819 */ /* 0x000fe40000011609 */
[----:B------:R-:W-:Y:S02]  /*0b30*/  LOP3.LUT R6, R0, 0x3f, RZ, 0xc, !PT ;  /* 0x0000003f00067812 */ /* 0x000fe400078e0cff */
[CC--:B------:R-:W-:Y:S02]  /*0b40*/  SHF.L.U64.HI R11, R13.reuse, R3.reuse, R2 ;  /* 0x000000030d0b7219 */ /* 0x0c0fe40000010202 */
[----:B------:R-:W-:-:S02]  /*0b50*/  SHF.L.U32 R3, R13, R3, RZ ;  /* 0x000000030d037219 */ /* 0x000fc400000006ff */
[-CC-:B------:R-:W-:Y:S02]  /*0b60*/  SHF.R.U64 R2, R7, R6.reuse, R9.reuse ;  /* 0x0000000607027219 */ /* 0x180fe40000001209 */
[----:B------:R-:W-:Y:S02]  /*0b70*/  SHF.R.U32.HI R6, RZ, R6, R9 ;  /* 0x00000006ff067219 */ /* 0x000fe40000011609 */
[----:B------:R-:W-:Y:S02]  /*0b80*/  LOP3.LUT R13, R3, R2, RZ, 0xfc, !PT ;  /* 0x00000002030d7212 */ /* 0x000fe400078efcff */
[----:B------:R-:W-:-:S07]  /*0b90*/  LOP3.LUT R2, R11, R6, RZ, 0xfc, !PT ;  /* 0x000000060b027212 */ /* 0x000fce00078efcff */
.L_x_9:
[----:B------:R-:W-:Y:S05]  /*0ba0*/  BSYNC.RECONVERGENT B1 ;  /* 0x0000000000017941 */ /* 0x000fea0003800200 */
.L_x_8:
[----:B------:R-:W-:Y:S01]  /*0bb0*/  IMAD.WIDE.U32 R8, R13, 0x2168c235, RZ ;  /* 0x2168c2350d087825 */ /* 0x000fe200078e00ff */
[----:B------:R-:W-:-:S03]  /*0bc0*/  SHF.R.U32.HI R5, RZ, 0x1e, R5 ;  /* 0x0000001eff057819 */ /* 0x000fc60000011605 */
[----:B------:R-:W-:Y:S01]  /*0bd0*/  IMAD.MOV.U32 R6, RZ, RZ, R9 ;  /* 0x000000ffff067224 */ /* 0x000fe200078e0009 */
[----:B------:R-:W-:Y:S01]  /*0be0*/  IADD3 RZ, P1, PT, R8, R8, RZ ;  /* 0x0000000808ff7210 */ /* 0x000fe20007f3e0ff */
[----:B------:R-:W-:Y:S01]  /*0bf0*/  IMAD.MOV.U32 R7, RZ, RZ, RZ ;  /* 0x000000ffff077224 */ /* 0x000fe200078e00ff */
[----:B------:R-:W-:Y:S01]  /*0c00*/  LEA.HI R4, R4, R5, RZ, 0x1 ;  /* 0x0000000504047211 */ /* 0x000fe200078f08ff */
[----:B------:R-:W-:-:S04]  /*0c10*/  IMAD.HI.U32 R3, R2, -0x36f0255e, RZ ;  /* 0xc90fdaa202037827 */ /* 0x000fc800078e00ff */
[----:B------:R-:W-:-:S04]  /*0c20*/  IMAD.WIDE.U32 R6, R13, -0x36f0255e, R6 ;  /* 0xc90fdaa20d067825 */ /* 0x000fc800078e0006 */
[C---:B------:R-:W-:Y:S02]  /*0c30*/  IMAD R9, R2.reuse, -0x36f0255e, RZ ;  /* 0xc90fdaa202097824 */ /* 0x040fe400078e02ff */
[----:B------:R-:W-:-:S04]  /*0c40*/  IMAD.WIDE.U32 R6, P2, R2, 0x2168c235, R6 ;  /* 0x2168c23502067825 */ /* 0x000fc80007840006 */
[----:B------:R-:W-:Y:S01]  /*0c50*/  IMAD.X R2, RZ, RZ, R3, P2 ;  /* 0x000000ffff027224 */ /* 0x000fe200010e0603 */
[----:B------:R-:W-:Y:S02]  /*0c60*/  IADD3 R3, P2, PT, R9, R7, RZ ;  /* 0x0000000709037210 */ /* 0x000fe40007f5e0ff */
[----:B------:R-:W-:Y:S02]  /*0c70*/  IADD3.X RZ, P1, PT, R6, R6, RZ, P1, !PT ;  /* 0x0000000606ff7210 */ /* 0x000fe40000f3e4ff */
[C---:B------:R-:W-:Y:S01]  /*0c80*/  ISETP.GT.U32.AND P3, PT, R3.reuse, RZ, PT ;  /* 0x000000ff0300720c */ /* 0x040fe20003f64070 */
[----:B------:R-:W-:Y:S01]  /*0c90*/  IMAD.X R2, RZ, RZ, R2, P2 ;  /* 0x000000ffff027224 */ /* 0x000fe200010e0602 */
[----:B------:R-:W-:-:S04]  /*0ca0*/  IADD3.X R6, P2, PT, R3, R3, RZ, P1, !PT ;  /* 0x0000000303067210 */ /* 0x000fc80000f5e4ff */
[C---:B------:R-:W-:Y:S01]  /*0cb0*/  ISETP.GT.AND.EX P1, PT, R2.reuse, RZ, PT, P3 ;  /* 0x000000ff0200720c */ /* 0x040fe20003f24330 */
[----:B------:R-:W-:-:S03]  /*0cc0*/  IMAD.X R7, R2, 0x1, R2, P2 ;  /* 0x0000000102077824 */ /* 0x000fc600010e0602 */
[----:B------:R-:W-:Y:S02]  /*0cd0*/  SEL R6, R6, R3, P1 ;  /* 0x0000000306067207 */ /* 0x000fe40000800000 */
[----:B------:R-:W-:Y:S02]  /*0ce0*/  SEL R3, R7, R2, P1 ;  /* 0x0000000207037207 */ /* 0x000fe40000800000 */
[----:B------:R-:W-:Y:S02]  /*0cf0*/  IADD3 R2, P2, PT, R6, 0x1, RZ ;  /* 0x0000000106027810 */ /* 0x000fe40007f5e0ff */
[----:B------:R-:W-:Y:S02]  /*0d00*/  SEL R7, RZ, 0xffffffff, !P1 ;  /* 0xffffffffff077807 */ /* 0x000fe40004800000 */
[----:B------:R-:W-:Y:S01]  /*0d10*/  LOP3.LUT P1, R17, R17, 0x80000000, RZ, 0xc0, !PT ;  /* 0x8000000011117812 */ /* 0x000fe2000782c0ff */
[----:B------:R-:W-:Y:S02]  /*0d20*/  IMAD.X R3, RZ, RZ, R3, P2 ;  /* 0x000000ffff037224 */ /* 0x000fe400010e0603 */
[----:B------:R-:W-:Y:S01]  /*0d30*/  IMAD.IADD R0, R7, 0x1, -R0 ;  /* 0x0000000107007824 */ /* 0x000fe200078e0a00 */
[----:B------:R-:W-:-:S02]  /*0d40*/  @!P0 LOP3.LUT R17, R17, 0x80000000, RZ, 0x3c, !PT ;  /* 0x8000000011118812 */ /* 0x000fc400078e3cff */
[----:B------:R-:W-:Y:S01]  /*0d50*/  SHF.R.U64 R2, R2, 0xa, R3 ;  /* 0x0000000a02027819 */ /* 0x000fe20000001203 */
[----:B------:R-:W-:-:S03]  /*0d60*/  IMAD.SHL.U32 R0, R0, 0x100000, RZ ;  /* 0x0010000000007824 */ /* 0x000fc600078e00ff */
[----:B------:R-:W-:-:S03]  /*0d70*/  IADD3 R2, P2, PT, R2, 0x1, RZ ;  /* 0x0000000102027810 */ /* 0x000fc60007f5e0ff */
[----:B------:R-:W-:Y:S01]  /*0d80*/  @P1 IMAD.MOV R4, RZ, RZ, -R4 ;  /* 0x000000ffff041224 */ /* 0x000fe200078e0a04 */
[----:B------:R-:W-:-:S04]  /*0d90*/  LEA.HI.X R3, R3, RZ, RZ, 0x16, P2 ;  /* 0x000000ff03037211 */ /* 0x000fc800010fb4ff */
[--C-:B------:R-:W-:Y:S02]  /*0da0*/  SHF.R.U64 R2, R2, 0x1, R3.reuse ;  /* 0x0000000102027819 */ /* 0x100fe40000001203 */
[----:B------:R-:W-:Y:S02]  /*0db0*/  SHF.R.U32.HI R3, RZ, 0x1, R3 ;  /* 0x00000001ff037819 */ /* 0x000fe40000011603 */
[----:B------:R-:W-:-:S04]  /*0dc0*/  IADD3 R11, P2, P3, RZ, RZ, R2 ;  /* 0x000000ffff0b7210 */ /* 0x000fc80007b5e002 */
[----:B------:R-:W-:-:S04]  /*0dd0*/  IADD3.X R0, PT, PT, R0, 0x3fe00000, R3, P2, P3 ;  /* 0x3fe0000000007810 */ /* 0x000fc800017e6403 */
[----:B------:R-:W-:-:S07]  /*0de0*/  LOP3.LUT R14, R0, R17, RZ, 0xfc, !PT ;  /* 0x00000011000e7212 */ /* 0x000fce00078efcff */
.L_x_3:
[----:B------:R-:W-:Y:S02]  /*0df0*/  IMAD.MOV.U32 R13, RZ, RZ, 0x0 ;  /* 0x00000000ff0d7424 */ /* 0x000fe400078e00ff */
[----:B------:R-:W-:Y:S02]  /*0e00*/  IMAD.MOV.U32 R0, RZ, RZ, R4 ;  /* 0x000000ffff007224 */ /* 0x000fe400078e0004 */
[----:B------:R-:W-:Y:S02]  /*0e10*/  IMAD.MOV.U32 R2, RZ, RZ, R11 ;  /* 0x000000ffff027224 */ /* 0x000fe400078e000b */
[----:B------:R-:W-:Y:S01]  /*0e20*/  IMAD.MOV.U32 R3, RZ, RZ, R14 ;  /* 0x000000ffff037224 */ /* 0x000fe200078e000e */
[----:B------:R-:W-:Y:S06]  /*0e30*/  RET.REL.NODEC R12 `(_Z6sinVecPdS_i) ;  /* 0xfffffff00c707950 */ /* 0x000fec0003c3ffff */
.L_x_10:
        /* <DEDUP_REMOVED lines=12> */
.L_x_11:


//--------------------- .nv.global.init           --------------------------
	.section	.nv.global.init,"aw",@progbits
	.align	16
.nv.global.init:
	.type		__cudart_sin_cos_coeffs,@object
	.size		__cudart_sin_cos_coeffs,(__cudart_i2opi_d - __cudart_sin_cos_coeffs)
__cudart_sin_cos_coeffs:
        /*0000*/ 	.byte	0x46, 0xd2, 0xb0, 0x2c, 0xf1, 0xe5, 0x5a, 0xbe, 0x92, 0xe3, 0xac, 0x69, 0xe3, 0x1d, 0xc7, 0x3e
        /*0010*/ 	.byte	0xa1, 0x62, 0xdb, 0x19, 0xa0, 0x01, 0x2a, 0xbf, 0x18, 0x08, 0x11, 0x11, 0x11, 0x11, 0x81, 0x3f
        /*0020*/ 	.byte	0x54, 0x55, 0x55, 0x55, 0x55, 0x55, 0xc5, 0xbf, 0x00, 0x00, 0x00, 0x00, 0x00, 0x00, 0x00, 0x00
        /*0030*/ 	.byte	0x00, 0x00, 0x00, 0x00, 0x00, 0x00, 0x00, 0x00, 0x64, 0x81, 0xfd, 0x20, 0x83, 0xff, 0xa8, 0xbd
        /*0040*/ 	.byte	0x28, 0x85, 0xef, 0xc1, 0xa7, 0xee, 0x21, 0x3e, 0xd9, 0xe6, 0x06, 0x8e, 0x4f, 0x7e, 0x92, 0xbe
        /*0050*/ 	.byte	0xe9, 0xbc, 0xdd, 0x19, 0xa0, 0x01, 0xfa, 0x3e, 0x47, 0x5d, 0xc1, 0x16, 0x6c, 0xc1, 0x56, 0xbf
        /*0060*/ 	.byte	0x51, 0x55, 0x55, 0x55, 0x55, 0x55, 0xa5, 0x3f, 0x00, 0x00, 0x00, 0x00, 0x00, 0x00, 0xe0, 0xbf
        /*0070*/ 	.byte	0x00, 0x00, 0x00, 0x00, 0x00, 0x00, 0xf0, 0x3f, 0x00, 0x00, 0x00, 0x00, 0x00, 0x00, 0x00, 0x00
	.type		__cudart_i2opi_d,@object
	.size		__cudart_i2opi_d,(.L_0 - __cudart_i2opi_d)
__cudart_i2opi_d:
        /* <DEDUP_REMOVED lines=9> */
.L_0:


//--------------------- .nv.shared.reserved.0     --------------------------
	.section	.nv.shared.reserved.0,"aw",@nobits
	.weak		__nv_reservedSMEM_offset_0_alias
	.size		__nv_reservedSMEM_offset_0_alias, 0, 64
	.other		__nv_reservedSMEM_offset_0_alias,@"STO_CUDA_RESERVED_SHARED STV_DEFAULT"
__nv_reservedSMEM_offset_0_alias:
	.zero		0
	.zero		64


//--------------------- .nv.constant0._Z7initVecPdi --------------------------
	.section	.nv.constant0._Z7initVecPdi,"a",@progbits
	.sectionflags	@""
	.align	4
.nv.constant0._Z7initVecPdi:
	.zero		908


//--------------------- .nv.constant0._Z6sinVecPdS_i --------------------------
	.section	.nv.constant0._Z6sinVecPdS_i,"a",@progbits
	.sectionflags	@""
	.align	4
.nv.constant0._Z6sinVecPdS_i:
	.zero		916


//--------------------- SYMBOLS --------------------------

	.type		.nv.reservedSmem.offset0,@object
	.size		.nv.reservedSmem.offset0,0x4
